//
// Generated by NVIDIA NVVM Compiler
//
// Compiler Build ID: CL-36424714
// Cuda compilation tools, release 13.0, V13.0.88
// Based on NVVM 20.0.0
//

.version 9.0
.target sm_100
.address_size 64

	// .globl	_Z12simpleKerneliPfS_

.visible .entry _Z12simpleKerneliPfS_(
	.param .u32 _Z12simpleKerneliPfS__param_0,
	.param .u64 .ptr .align 1 _Z12simpleKerneliPfS__param_1,
	.param .u64 .ptr .align 1 _Z12simpleKerneliPfS__param_2
)
{
	.reg .pred 	%p<2>;
	.reg .b32 	%r<8>;
	.reg .b32 	%f<2>;
	.reg .b64 	%rd<9>;

	ld.param.u32 	%r2, [_Z12simpleKerneliPfS__param_0];
	ld.param.u64 	%rd1, [_Z12simpleKerneliPfS__param_1];
	ld.param.u64 	%rd2, [_Z12simpleKerneliPfS__param_2];
	mov.u32 	%r3, %tid.x;
	mov.u32 	%r4, %ntid.x;
	mov.u32 	%r5, %ctaid.x;
	mad.lo.s32 	%r1, %r4, %r5, %r3;
	setp.ge.s32 	%p1, %r1, %r2;
	@%p1 bra 	$L__BB0_2;
	cvta.to.global.u64 	%rd3, %rd2;
	cvta.to.global.u64 	%rd4, %rd1;
	mul.wide.s32 	%rd5, %r1, 4;
	add.s64 	%rd6, %rd3, %rd5;
	ld.global.f32 	%f1, [%rd6];
	not.b32 	%r6, %r1;
	add.s32 	%r7, %r2, %r6;
	mul.wide.s32 	%rd7, %r7, 4;
	add.s64 	%rd8, %rd4, %rd7;
	st.global.f32 	[%rd8], %f1;
$L__BB0_2:
	ret;

}


// ===== COMPILED SASS (sm_100) =====

	.target	sm_100

	.elftype	@"ET_EXEC"


//--------------------- .note.nv.tkinfo           --------------------------
	.section	.note.nv.tkinfo,"",@"SHT_NOTE"
	.sectionflags	@"SHF_NOTE_NV_TKINFO"
	.tkinfo
        /*0018*/ 	.word	0x00000002
        /*0030*/ 	.string	""
        /*0030*/ 	.string	"ptxas"
        /*0030*/ 	.string	"Cuda compilation tools, release 13.0, V13.0.88"
        /*0030*/ 	.string	"Build cuda_13.0.r13.0/compiler.36424714_0"
        /*0030*/ 	.string	"-arch sm_100 -m 64 "



//--------------------- .note.nv.cuinfo           --------------------------
	.section	.note.nv.cuinfo,"",@"SHT_NOTE"
	.sectionflags	@"SHF_NOTE_NV_CUINFO"
        /*0018*/ 	.short	0x0002
        /*001a*/ 	.short	0x0064
        /*001c*/ 	.short	0x0082
	.zero		2


//--------------------- .nv.info                  --------------------------
	.section	.nv.info,"",@"SHT_CUDA_INFO"
	.align	4


	//----- nvinfo : EIATTR_REGCOUNT
	.align		4
        /*0000*/ 	.byte	0x04, 0x2f
        /*0002*/ 	.short	(.L_1 - .L_0)
	.align		4
.L_0:
        /*0004*/ 	.word	index@(_Z12simpleKerneliPfS_)
        /*0008*/ 	.word	0x0000000a


	//----- nvinfo : EIATTR_FRAME_SIZE
	.align		4
.L_1:
        /*000c*/ 	.byte	0x04, 0x11
        /*000e*/ 	.short	(.L_3 - .L_2)
	.align		4
.L_2:
        /*0010*/ 	.word	index@(_Z12simpleKerneliPfS_)
        /*0014*/ 	.word	0x00000000


	//----- nvinfo : EIATTR_MIN_STACK_SIZE
	.align		4
.L_3:
        /*0018*/ 	.byte	0x04, 0x12
        /*001a*/ 	.short	(.L_5 - .L_4)
	.align		4
.L_4:
        /*001c*/ 	.word	index@(_Z12simpleKerneliPfS_)
        /*0020*/ 	.word	0x00000000
.L_5:


//--------------------- .nv.compat                --------------------------
	.section	.nv.compat,"",@"SHT_CUDA_COMPAT_INFO"
	.align	4
        /*0000*/ 	.byte	0x02, 0x09, 0x00, 0x00, 0x02, 0x02, 0x01, 0x00, 0x02, 0x05, 0x05, 0x00, 0x03, 0x07, 0x01, 0x01
        /*0010*/ 	.byte	0x02, 0x03, 0x00, 0x00, 0x02, 0x06, 0x01, 0x00, 0x04, 0x0b, 0x08, 0x00, 0x09, 0x00, 0x00, 0x00
        /*0020*/ 	.byte	0x00, 0x00, 0x00, 0x00


//--------------------- .nv.info._Z12simpleKerneliPfS_ --------------------------
	.section	.nv.info._Z12simpleKerneliPfS_,"",@"SHT_CUDA_INFO"
	.sectionflags	@""
	.align	4


	//----- nvinfo : EIATTR_CUDA_API_VERSION
	.align		4
        /*0000*/ 	.byte	0x04, 0x37
        /*0002*/ 	.short	(.L_7 - .L_6)
.L_6:
        /*0004*/ 	.word	0x00000082


	//----- nvinfo : EIATTR_KPARAM_INFO
	.align		4
.L_7:
        /*0008*/ 	.byte	0x04, 0x17
        /*000a*/ 	.short	(.L_9 - .L_8)
.L_8:
        /*000c*/ 	.word	0x00000000
        /*0010*/ 	.short	0x0002
        /*0012*/ 	.short	0x0010
        /*0014*/ 	.byte	0x00, 0xf5, 0x21, 0x00


	//----- nvinfo : EIATTR_KPARAM_INFO
	.align		4
.L_9:
        /*0018*/ 	.byte	0x04, 0x17
        /*001a*/ 	.short	(.L_11 - .L_10)
.L_10:
        /*001c*/ 	.word	0x00000000
        /*0020*/ 	.short	0x0001
        /*0022*/ 	.short	0x0008
        /*0024*/ 	.byte	0x00, 0xf5, 0x21, 0x00


	//----- nvinfo : EIATTR_KPARAM_INFO
	.align		4
.L_11:
        /*0028*/ 	.byte	0x04, 0x17
        /*002a*/ 	.short	(.L_13 - .L_12)
.L_12:
        /*002c*/ 	.word	0x00000000
        /*0030*/ 	.short	0x0000
        /*0032*/ 	.short	0x0000
        /*0034*/ 	.byte	0x00, 0xf0, 0x11, 0x00


	//----- nvinfo : EIATTR_SPARSE_MMA_MASK
	.align		4
.L_13:
        /*0038*/ 	.byte	0x03, 0x50
        /*003a*/ 	.short	0x0000


	//----- nvinfo : EIATTR_MAXREG_COUNT
	.align		4
        /*003c*/ 	.byte	0x03, 0x1b
        /*003e*/ 	.short	0x00ff


	//----- nvinfo : EIATTR_MERCURY_ISA_VERSION
	.align		4
        /*0040*/ 	.byte	0x03, 0x5f
        /*0042*/ 	.short	0x0101


	//----- nvinfo : EIATTR_VRC_CTA_INIT_COUNT
	.align		4
        /*0044*/ 	.byte	0x02, 0x4a
	.zero		1
	.zero		1


	//----- nvinfo : EIATTR_EXIT_INSTR_OFFSETS
	.align		4
        /*0048*/ 	.byte	0x04, 0x1c
        /*004a*/ 	.short	(.L_15 - .L_14)


	//   ....[0]....
.L_14:
        /*004c*/ 	.word	0x00000070


	//   ....[1]....
        /*0050*/ 	.word	0x00000110


	//----- nvinfo : EIATTR_CBANK_PARAM_SIZE
	.align		4
.L_15:
        /*0054*/ 	.byte	0x03, 0x19
        /*0056*/ 	.short	0x0018


	//----- nvinfo : EIATTR_PARAM_CBANK
	.align		4
        /*0058*/ 	.byte	0x04, 0x0a
        /*005a*/ 	.short	(.L_17 - .L_16)
	.align		4
.L_16:
        /*005c*/ 	.word	index@(.nv.constant0._Z12simpleKerneliPfS_)
        /*0060*/ 	.short	0x0380
        /*0062*/ 	.short	0x0018


	//----- nvinfo : EIATTR_SW_WAR
	.align		4
.L_17:
        /*0064*/ 	.byte	0x04, 0x36
        /*0066*/ 	.short	(.L_19 - .L_18)
.L_18:
        /*0068*/ 	.word	0x00000008
.L_19:


//--------------------- .nv.callgraph             --------------------------
	.section	.nv.callgraph,"",@"SHT_CUDA_CALLGRAPH"
	.align	4
	.sectionentsize	8
	.align		4
        /*0000*/ 	.word	0x00000000
	.align		4
        /*0004*/ 	.word	0xffffffff
	.align		4
        /*0008*/ 	.word	0x00000000
	.align		4
        /*000c*/ 	.word	0xfffffffe
	.align		4
        /*0010*/ 	.word	0x00000000
	.align		4
        /*0014*/ 	.word	0xfffffffd
	.align		4
        /*0018*/ 	.word	0x00000000
	.align		4
        /*001c*/ 	.word	0xfffffffc


//--------------------- .text._Z12simpleKerneliPfS_ --------------------------
	.section	.text._Z12simpleKerneliPfS_,"ax",@progbits
	.align	128
        .global         _Z12simpleKerneliPfS_
        .type           _Z12simpleKerneliPfS_,@function
        .size           _Z12simpleKerneliPfS_,(.L_x_1 - _Z12simpleKerneliPfS_)
        .other          _Z12simpleKerneliPfS_,@"STO_CUDA_ENTRY STV_DEFAULT"
_Z12simpleKerneliPfS_:
.text._Z12simpleKerneliPfS_:
[----:B------:R-:W-:Y:S01]  /*0000*/  LDC R1, c[0x0][0x37c] ;  /* 0x0000df00ff017b82 */ /* 0x000fe20000000800 */
[----:B------:R-:W0:Y:S01]  /*0010*/  S2R R7, SR_TID.X ;  /* 0x0000000000077919 */ /* 0x000e220000002100 */
[----:B------:R-:W0:Y:S01]  /*0020*/  LDCU UR4, c[0x0][0x360] ;  /* 0x00006c00ff0477ac */ /* 0x000e220008000800 */
[----:B------:R-:W0:Y:S01]  /*0030*/  S2R R0, SR_CTAID.X ;  /* 0x0000000000007919 */ /* 0x000e220000002500 */
[----:B------:R-:W1:Y:S01]  /*0040*/  LDCU UR6, c[0x0][0x380] ;  /* 0x00007000ff0677ac */ /* 0x000e620008000800 */
[----:B0-----:R-:W-:-:S05]  /*0050*/  IMAD R7, R0, UR4, R7 ;  /* 0x0000000400077c24 */ /* 0x001fca000f8e0207 */
[----:B-1----:R-:W-:-:S13]  /*0060*/  ISETP.GE.AND P0, PT, R7, UR6, PT ;  /* 0x0000000607007c0c */ /* 0x002fda000bf06270 */
[----:B------:R-:W-:Y:S05]  /*0070*/  @P0 EXIT ;  /* 0x000000000000094d */ /* 0x000fea0003800000 */
[----:B------:R-:W0:Y:S01]  /*0080*/  LDC.64 R2, c[0x0][0x390] ;  /* 0x0000e400ff027b82 */ /* 0x000e220000000a00 */
[----:B------:R-:W1:Y:S07]  /*0090*/  LDCU.64 UR4, c[0x0][0x358] ;  /* 0x00006b00ff0477ac */ /* 0x000e6e0008000a00 */
[----:B------:R-:W2:Y:S01]  /*00a0*/  LDC.64 R4, c[0x0][0x388] ;  /* 0x0000e200ff047b82 */ /* 0x000ea20000000a00 */
[----:B0-----:R-:W-:-:S06]  /*00b0*/  IMAD.WIDE R2, R7, 0x4, R2 ;  /* 0x0000000407027825 */ /* 0x001fcc00078e0202 */
[----:B-1----:R-:W3:Y:S01]  /*00c0*/  LDG.E R3, desc[UR4][R2.64] ;  /* 0x0000000402037981 */ /* 0x002ee2000c1e1900 */
[----:B------:R-:W-:-:S04]  /*00d0*/  LOP3.LUT R7, RZ, R7, RZ, 0x33, !PT ;  /* 0x00000007ff077212 */ /* 0x000fc800078e33ff */
[----:B------:R-:W-:-:S05]  /*00e0*/  IADD3 R7, PT, PT, R7, UR6, RZ ;  /* 0x0000000607077c10 */ /* 0x000fca000fffe0ff */
[----:B--2---:R-:W-:-:S05]  /*00f0*/  IMAD.WIDE R4, R7, 0x4, R4 ;  /* 0x0000000407047825 */ /* 0x004fca00078e0204 */
[----:B---3--:R-:W-:Y:S01]  /*0100*/  STG.E desc[UR4][R4.64], R3 ;  /* 0x0000000304007986 */ /* 0x008fe2000c101904 */
[----:B------:R-:W-:Y:S05]  /*0110*/  EXIT ;  /* 0x000000000000794d */ /* 0x000fea0003800000 */
.L_x_0:
[----:B------:R-:W-:-:S00]  /*0120*/  BRA `(.L_x_0) ;  /* 0xfffffffc00fc7947 */ /* 0x000fc0000383ffff */
[----:B------:R-:W-:-:S00]  /*0130*/  NOP ;  /* 0x0000000000007918 */ /* 0x000fc00000000000 */
        /* <DEDUP_REMOVED lines=12> */
.L_x_1:


//--------------------- .nv.shared.reserved.0     --------------------------
	.section	.nv.shared.reserved.0,"aw",@nobits
	.weak		__nv_reservedSMEM_offset_0_alias
	.size		__nv_reservedSMEM_offset_0_alias, 0, 64
	.other		__nv_reservedSMEM_offset_0_alias,@"STO_CUDA_RESERVED_SHARED STV_DEFAULT"
__nv_reservedSMEM_offset_0_alias:
	.zero		0
	.zero		64


//--------------------- .nv.constant0._Z12simpleKerneliPfS_ --------------------------
	.section	.nv.constant0._Z12simpleKerneliPfS_,"a",@progbits
	.sectionflags	@""
	.align	4
.nv.constant0._Z12simpleKerneliPfS_:
	.zero		920


//--------------------- SYMBOLS --------------------------

	.type		.nv.reservedSmem.offset0,@object
	.size		.nv.reservedSmem.offset0,0x4
